	.headerflags	@"EF_CUDA_TEXMODE_UNIFIED EF_CUDA_64BIT_ADDRESS EF_CUDA_ACCELERATORS EF_CUDA_SM90 EF_CUDA_VIRTUAL_SM(EF_CUDA_SM90)"
	.elftype	@"ET_EXEC"


//--------------------- .nv.info                  --------------------------
	.section	.nv.info,"",@"SHT_CUDA_INFO"
	.align	4


	//----- nvinfo : EIATTR_REGCOUNT
	.align		4
        /*0000*/ 	.byte	0x04, 0x2f
        /*0002*/ 	.short	(.L_3 - .L_2)
	.align		4
.L_2:
        /*0004*/ 	.word	index@(triton_poi_fused__native_batch_norm_legit_no_training_27)
        /*0008*/ 	.word	0x00000016


	//----- nvinfo : EIATTR_MIN_STACK_SIZE
	.align		4
.L_3:
        /*000c*/ 	.byte	0x04, 0x12
        /*000e*/ 	.short	(.L_5 - .L_4)
	.align		4
.L_4:
        /*0010*/ 	.word	index@(triton_poi_fused__native_batch_norm_legit_no_training_27)
        /*0014*/ 	.word	0x00000000


	//----- nvinfo : EIATTR_FRAME_SIZE
	.align		4
.L_5:
        /*0018*/ 	.byte	0x04, 0x11
        /*001a*/ 	.short	(.L_7 - .L_6)
	.align		4
.L_6:
        /*001c*/ 	.word	index@(triton_poi_fused__native_batch_norm_legit_no_training_27)
        /*0020*/ 	.word	0x00000000


	//----- nvinfo : EIATTR_MIN_STACK_SIZE
	.align		4
.L_7:
        /*0024*/ 	.byte	0x04, 0x12
        /*0026*/ 	.short	(.L_9 - .L_8)
	.align		4
.L_8:
        /*0028*/ 	.word	index@(triton_poi_fused__native_batch_norm_legit_no_training_27)
        /*002c*/ 	.word	0x00000000
.L_9:


//--------------------- .nv.info.triton_poi_fused__native_batch_norm_legit_no_training_27 --------------------------
	.section	.nv.info.triton_poi_fused__native_batch_norm_legit_no_training_27,"",@"SHT_CUDA_INFO"
	.sectionflags	@""
	.align	4


	//----- nvinfo : EIATTR_CUDA_API_VERSION
	.align		4
        /*0000*/ 	.byte	0x04, 0x37
        /*0002*/ 	.short	(.L_11 - .L_10)
.L_10:
        /*0004*/ 	.word	0x0000007c


	//----- nvinfo : EIATTR_KPARAM_INFO
	.align		4
.L_11:
        /*0008*/ 	.byte	0x04, 0x17
        /*000a*/ 	.short	(.L_13 - .L_12)
.L_12:
        /*000c*/ 	.word	0x00000000
        /*0010*/ 	.short	0x0006
        /*0012*/ 	.short	0x0030
        /*0014*/ 	.byte	0x00, 0xf0, 0x11, 0x00


	//----- nvinfo : EIATTR_KPARAM_INFO
	.align		4
.L_13:
        /*0018*/ 	.byte	0x04, 0x17
        /*001a*/ 	.short	(.L_15 - .L_14)
.L_14:
        /*001c*/ 	.word	0x00000000
        /*0020*/ 	.short	0x0005
        /*0022*/ 	.short	0x0028
        /*0024*/ 	.byte	0x00, 0xf4, 0x21, 0x00


	//----- nvinfo : EIATTR_KPARAM_INFO
	.align		4
.L_15:
        /*0028*/ 	.byte	0x04, 0x17
        /*002a*/ 	.short	(.L_17 - .L_16)
.L_16:
        /*002c*/ 	.word	0x00000000
        /*0030*/ 	.short	0x0004
        /*0032*/ 	.short	0x0020
        /*0034*/ 	.byte	0x00, 0xf4, 0x21, 0x00


	//----- nvinfo : EIATTR_KPARAM_INFO
	.align		4
.L_17:
        /*0038*/ 	.byte	0x04, 0x17
        /*003a*/ 	.short	(.L_19 - .L_18)
.L_18:
        /*003c*/ 	.word	0x00000000
        /*0040*/ 	.short	0x0003
        /*0042*/ 	.short	0x0018
        /*0044*/ 	.byte	0x00, 0xf4, 0x21, 0x00


	//----- nvinfo : EIATTR_KPARAM_INFO
	.align		4
.L_19:
        /*0048*/ 	.byte	0x04, 0x17
        /*004a*/ 	.short	(.L_21 - .L_20)
.L_20:
        /*004c*/ 	.word	0x00000000
        /*0050*/ 	.short	0x0002
        /*0052*/ 	.short	0x0010
        /*0054*/ 	.byte	0x00, 0xf4, 0x21, 0x00


	//----- nvinfo : EIATTR_KPARAM_INFO
	.align		4
.L_21:
        /*0058*/ 	.byte	0x04, 0x17
        /*005a*/ 	.short	(.L_23 - .L_22)
.L_22:
        /*005c*/ 	.word	0x00000000
        /*0060*/ 	.short	0x0001
        /*0062*/ 	.short	0x0008
        /*0064*/ 	.byte	0x00, 0xf4, 0x21, 0x00


	//----- nvinfo : EIATTR_KPARAM_INFO
	.align		4
.L_23:
        /*0068*/ 	.byte	0x04, 0x17
        /*006a*/ 	.short	(.L_25 - .L_24)
.L_24:
        /*006c*/ 	.word	0x00000000
        /*0070*/ 	.short	0x0000
        /*0072*/ 	.short	0x0000
        /*0074*/ 	.byte	0x00, 0xf4, 0x21, 0x00


	//----- nvinfo : EIATTR_SPARSE_MMA_MASK
	.align		4
.L_25:
        /*0078*/ 	.byte	0x03, 0x50
        /*007a*/ 	.short	0x0000


	//----- nvinfo : EIATTR_MAXREG_COUNT
	.align		4
        /*007c*/ 	.byte	0x03, 0x1b
        /*007e*/ 	.short	0x00ff


	//----- nvinfo : EIATTR_EXIT_INSTR_OFFSETS
	.align		4
        /*0080*/ 	.byte	0x04, 0x1c
        /*0082*/ 	.short	(.L_27 - .L_26)


	//   ....[0]....
.L_26:
        /*0084*/ 	.word	0x000003d0


	//   ....[1]....
        /*0088*/ 	.word	0x000003f0


	//----- nvinfo : EIATTR_REQNTID
	.align		4
.L_27:
        /*008c*/ 	.byte	0x04, 0x10
        /*008e*/ 	.short	(.L_29 - .L_28)
.L_28:
        /*0090*/ 	.word	0x00000080
        /*0094*/ 	.word	0x00000001
        /*0098*/ 	.word	0x00000001


	//----- nvinfo : EIATTR_CBANK_PARAM_SIZE
	.align		4
.L_29:
        /*009c*/ 	.byte	0x03, 0x19
        /*009e*/ 	.short	0x0034


	//----- nvinfo : EIATTR_PARAM_CBANK
	.align		4
        /*00a0*/ 	.byte	0x04, 0x0a
        /*00a2*/ 	.short	(.L_31 - .L_30)
	.align		4
.L_30:
        /*00a4*/ 	.word	index@(.nv.constant0.triton_poi_fused__native_batch_norm_legit_no_training_27)
        /*00a8*/ 	.short	0x0210
        /*00aa*/ 	.short	0x0034


	//----- nvinfo : EIATTR_SW_WAR
	.align		4
.L_31:
        /*00ac*/ 	.byte	0x04, 0x36
        /*00ae*/ 	.short	(.L_33 - .L_32)
.L_32:
        /*00b0*/ 	.word	0x00000008
.L_33:


//--------------------- .nv.callgraph             --------------------------
	.section	.nv.callgraph,"",@"SHT_CUDA_CALLGRAPH"
	.align	4
	.sectionentsize	8
	.align		4
        /*0000*/ 	.word	0x00000000
	.align		4
        /*0004*/ 	.word	0xffffffff
	.align		4
        /*0008*/ 	.word	0x00000000
	.align		4
        /*000c*/ 	.word	0xfffffffe
	.align		4
        /*0010*/ 	.word	0x00000000
	.align		4
        /*0014*/ 	.word	0xfffffffd
	.align		4
        /*0018*/ 	.word	0x00000000
	.align		4
        /*001c*/ 	.word	0xfffffffc


//--------------------- .nv.constant4             --------------------------
	.section	.nv.constant4,"a",@progbits
	.align	8
	.align		8
.nv.constant4:
        /*0000*/ 	.dword	_$_str
	.align		8
        /*0008*/ 	.dword	_$_str_$_2


//--------------------- .text.triton_poi_fused__native_batch_norm_legit_no_training_27 --------------------------
	.section	.text.triton_poi_fused__native_batch_norm_legit_no_training_27,"ax",@progbits
	.align	128
        .global         triton_poi_fused__native_batch_norm_legit_no_training_27
        .type           triton_poi_fused__native_batch_norm_legit_no_training_27,@function
        .size           triton_poi_fused__native_batch_norm_legit_no_training_27,(.L_x_1 - triton_poi_fused__native_batch_norm_legit_no_training_27)
        .other          triton_poi_fused__native_batch_norm_legit_no_training_27,@"STO_CUDA_ENTRY STV_DEFAULT"
triton_poi_fused__native_batch_norm_legit_no_training_27:
.text.triton_poi_fused__native_batch_norm_legit_no_training_27:
[----:B------:R-:W0:Y:S01]  /*0000*/  LDC R1, c[0x0][0x28] ;  /* 0x00000a00ff017b82 */ /* 0x000e220000000800 */
[----:B------:R-:W1:Y:S07]  /*0010*/  S2R R0, SR_TID.X ;  /* 0x0000000000007919 */ /* 0x000e6e0000002100 */
[----:B------:R-:W2:Y:S01]  /*0020*/  LDC.64 R8, c[0x0][0x220] ;  /* 0x00008800ff087b82 */ /* 0x000ea20000000a00 */
[----:B------:R-:W-:Y:S01]  /*0030*/  ULDC.64 UR4, c[0x0][0x208] ;  /* 0x0000820000047ab9 */ /* 0x000fe20000000a00 */
[----:B------:R-:W3:Y:S06]  /*0040*/  S2R R3, SR_CTAID.X ;  /* 0x0000000000037919 */ /* 0x000eec0000002500 */
[----:B------:R-:W4:Y:S08]  /*0050*/  LDC.64 R12, c[0x0][0x210] ;  /* 0x00008400ff0c7b82 */ /* 0x000f300000000a00 */
[----:B------:R-:W5:Y:S08]  /*0060*/  LDC.64 R14, c[0x0][0x218] ;  /* 0x00008600ff0e7b82 */ /* 0x000f700000000a00 */
[----:B------:R-:W5:Y:S01]  /*0070*/  LDC.64 R16, c[0x0][0x228] ;  /* 0x00008a00ff107b82 */ /* 0x000f620000000a00 */
[----:B-1----:R-:W-:-:S07]  /*0080*/  SHF.L.U32 R0, R0, 0x1, RZ ;  /* 0x0000000100007819 */ /* 0x002fce00000006ff */
[----:B------:R-:W1:Y:S01]  /*0090*/  LDC.64 R18, c[0x0][0x230] ;  /* 0x00008c00ff127b82 */ /* 0x000e620000000a00 */
[----:B------:R-:W-:-:S04]  /*00a0*/  LOP3.LUT R0, R0, 0xfe, RZ, 0xc0, !PT ;  /* 0x000000fe00007812 */ /* 0x000fc800078ec0ff */
[----:B---3--:R-:W-:-:S04]  /*00b0*/  LEA R0, R3, R0, 0x8 ;  /* 0x0000000003007211 */ /* 0x008fc800078e40ff */
[C---:B------:R-:W-:Y:S01]  /*00c0*/  ISETP.GE.AND P4, PT, R0.reuse, 0x1400, PT ;  /* 0x000014000000780c */ /* 0x040fe20003f86270 */
[----:B------:R-:W-:-:S05]  /*00d0*/  IMAD.HI R2, R0, 0x66666667, RZ ;  /* 0x6666666700027827 */ /* 0x000fca00078e02ff */
[----:B------:R-:W-:-:S04]  /*00e0*/  SHF.R.U32.HI R3, RZ, 0x1f, R2 ;  /* 0x0000001fff037819 */ /* 0x000fc80000011602 */
[----:B------:R-:W-:-:S05]  /*00f0*/  LEA.HI.SX32 R3, R2, R3, 0x19 ;  /* 0x0000000302037211 */ /* 0x000fca00078fcaff */
[----:B------:R-:W-:Y:S01]  /*0100*/  IMAD R11, R3, -0x140, R0 ;  /* 0xfffffec0030b7824 */ /* 0x000fe200078e0200 */
[----:B------:R-:W-:-:S03]  /*0110*/  CS2R R2, SRZ ;  /* 0x0000000000027805 */ /* 0x000fc6000001ff00 */
[----:B--2---:R-:W-:-:S05]  /*0120*/  IMAD.WIDE R8, R11, 0x4, R8 ;  /* 0x000000040b087825 */ /* 0x004fca00078e0208 */
[----:B------:R2:W3:Y:S01]  /*0130*/  @!P4 LDG.E.EL.64 R2, desc[UR4][R8.64] ;  /* 0x000000040802c981 */ /* 0x0004e2000c2e1b00 */
[----:B------:R-:W-:Y:S02]  /*0140*/  CS2R R4, SRZ ;  /* 0x0000000000047805 */ /* 0x000fe4000001ff00 */
[----:B------:R-:W-:Y:S01]  /*0150*/  CS2R R6, SRZ ;  /* 0x0000000000067805 */ /* 0x000fe2000001ff00 */
[----:B----4-:R-:W-:-:S04]  /*0160*/  IMAD.WIDE R12, R0, 0x4, R12 ;  /* 0x00000004000c7825 */ /* 0x010fc800078e020c */
[C---:B-----5:R-:W-:Y:S01]  /*0170*/  IMAD.WIDE R14, R11.reuse, 0x4, R14 ;  /* 0x000000040b0e7825 */ /* 0x060fe200078e020e */
[----:B------:R-:W4:Y:S04]  /*0180*/  @!P4 LDG.E.64 R4, desc[UR4][R12.64] ;  /* 0x000000040c04c981 */ /* 0x000f28000c1e1b00 */
[----:B------:R5:W4:Y:S01]  /*0190*/  @!P4 LDG.E.EL.64 R6, desc[UR4][R14.64] ;  /* 0x000000040e06c981 */ /* 0x000b22000c2e1b00 */
[----:B0-----:R-:W-:Y:S01]  /*01a0*/  IMAD.WIDE R16, R11, 0x4, R16 ;  /* 0x000000040b107825 */ /* 0x001fe200078e0210 */
[----:B--2---:R-:W-:-:S03]  /*01b0*/  CS2R R8, SRZ ;  /* 0x0000000000087805 */ /* 0x004fc6000001ff00 */
[----:B-1----:R-:W-:Y:S01]  /*01c0*/  IMAD.WIDE R18, R11, 0x4, R18 ;  /* 0x000000040b127825 */ /* 0x002fe200078e0212 */
[----:B------:R-:W-:-:S04]  /*01d0*/  CS2R R10, SRZ ;  /* 0x00000000000a7805 */ /* 0x000fc8000001ff00 */
[----:B------:R-:W2:Y:S04]  /*01e0*/  @!P4 LDG.E.EL.64 R8, desc[UR4][R18.64] ;  /* 0x000000041208c981 */ /* 0x000ea8000c2e1b00 */
[----:B------:R-:W2:Y:S01]  /*01f0*/  @!P4 LDG.E.EL.64 R10, desc[UR4][R16.64] ;  /* 0x00000004100ac981 */ /* 0x000ea2000c2e1b00 */
[----:B-----5:R-:W-:Y:S01]  /*0200*/  HFMA2.MMA R15, -RZ, RZ, 1.625, 0 ;  /* 0x3e800000ff0f7435 */ /* 0x020fe200000001ff */
[----:B---3--:R-:W-:Y:S01]  /*0210*/  FADD R2, R2, 9.9999997473787516356e-06 ;  /* 0x3727c5ac02027421 */ /* 0x008fe20000000000 */
[----:B------:R-:W-:-:S03]  /*0220*/  FADD R12, R3, 9.9999997473787516356e-06 ;  /* 0x3727c5ac030c7421 */ /* 0x000fc60000000000 */
[----:B------:R0:W1:Y:S08]  /*0230*/  MUFU.SQRT R13, R2 ;  /* 0x00000002000d7308 */ /* 0x0000700000002000 */
[----:B------:R-:W3:Y:S01]  /*0240*/  MUFU.SQRT R14, R12 ;  /* 0x0000000c000e7308 */ /* 0x000ee20000002000 */
[----:B0-----:R-:W0:Y:S01]  /*0250*/  LDC.64 R2, c[0x0][0x238] ;  /* 0x00008e00ff027b82 */ /* 0x001e220000000a00 */
[----:B-1----:R-:W-:-:S02]  /*0260*/  FSETP.GT.AND P0, PT, R13, 8.50705917302346158658e+37, PT ;  /* 0x7e8000000d00780b */ /* 0x002fc40003f04000 */
[----:B------:R-:W-:Y:S02]  /*0270*/  FSETP.GEU.AND P2, PT, R13, 1.175494350822287508e-38, PT ;  /* 0x008000000d00780b */ /* 0x000fe40003f4e000 */
[C---:B---3--:R-:W-:Y:S02]  /*0280*/  FSETP.GT.AND P1, PT, R14.reuse, 8.50705917302346158658e+37, PT ;  /* 0x7e8000000e00780b */ /* 0x048fe40003f24000 */
[----:B------:R-:W-:-:S07]  /*0290*/  FSETP.GEU.AND P3, PT, R14, 1.175494350822287508e-38, PT ;  /* 0x008000000e00780b */ /* 0x000fce0003f6e000 */
[----:B------:R-:W-:-:S04]  /*02a0*/  @P0 FMUL R13, R13, 0.25 ;  /* 0x3e8000000d0d0820 */ /* 0x000fc80000400000 */
[----:B------:R-:W-:Y:S01]  /*02b0*/  @!P2 FMUL R13, R13, 16777216 ;  /* 0x4b8000000d0da820 */ /* 0x000fe20000400000 */
[----:B------:R-:W-:-:S04]  /*02c0*/  @P1 FMUL R14, R14, 0.25 ;  /* 0x3e8000000e0e1820 */ /* 0x000fc80000400000 */
[----:B------:R-:W-:Y:S01]  /*02d0*/  @!P3 FMUL R14, R14, 16777216 ;  /* 0x4b8000000e0eb820 */ /* 0x000fe20000400000 */
[----:B------:R-:W1:Y:S01]  /*02e0*/  MUFU.RCP R13, R13 ;  /* 0x0000000d000d7308 */ /* 0x000e620000001000 */
[----:B------:R-:W-:-:S07]  /*02f0*/  FSEL R12, R15, 1, P0 ;  /* 0x3f8000000f0c7808 */ /* 0x000fce0000000000 */
[----:B------:R-:W3:Y:S01]  /*0300*/  MUFU.RCP R14, R14 ;  /* 0x0000000e000e7308 */ /* 0x000ee20000001000 */
[----:B------:R-:W-:Y:S01]  /*0310*/  FSEL R15, R15, 1, P1 ;  /* 0x3f8000000f0f7808 */ /* 0x000fe20000800000 */
[----:B------:R-:W-:Y:S01]  /*0320*/  @!P2 FMUL R12, R12, 16777216 ;  /* 0x4b8000000c0ca820 */ /* 0x000fe20000400000 */
[----:B----4-:R-:W-:-:S03]  /*0330*/  FADD R4, -R6, R4 ;  /* 0x0000000406047221 */ /* 0x010fc60000000100 */
[----:B------:R-:W-:Y:S01]  /*0340*/  @!P3 FMUL R15, R15, 16777216 ;  /* 0x4b8000000f0fb820 */ /* 0x000fe20000400000 */
[----:B------:R-:W-:Y:S01]  /*0350*/  FADD R5, -R7, R5 ;  /* 0x0000000507057221 */ /* 0x000fe20000000100 */
[----:B-1----:R-:W-:Y:S02]  /*0360*/  FMUL R13, R13, R12 ;  /* 0x0000000c0d0d7220 */ /* 0x002fe40000400000 */
[----:B---3--:R-:W-:Y:S02]  /*0370*/  FMUL R6, R14, R15 ;  /* 0x0000000f0e067220 */ /* 0x008fe40000400000 */
[----:B------:R-:W-:Y:S02]  /*0380*/  FMUL R13, R4, R13 ;  /* 0x0000000d040d7220 */ /* 0x000fe40000400000 */
[----:B------:R-:W-:Y:S01]  /*0390*/  FMUL R6, R5, R6 ;  /* 0x0000000605067220 */ /* 0x000fe20000400000 */
[----:B0-----:R-:W-:-:S04]  /*03a0*/  IMAD.WIDE R2, R0, 0x4, R2 ;  /* 0x0000000400027825 */ /* 0x001fc800078e0202 */
[----:B--2---:R-:W-:Y:S01]  /*03b0*/  FFMA R8, R13, R10, R8 ;  /* 0x0000000a0d087223 */ /* 0x004fe20000000008 */
[----:B------:R-:W-:Y:S01]  /*03c0*/  FFMA R9, R6, R11, R9 ;  /* 0x0000000b06097223 */ /* 0x000fe20000000009 */
[----:B------:R-:W-:Y:S06]  /*03d0*/  @P4 EXIT ;  /* 0x000000000000494d */ /* 0x000fec0003800000 */
[----:B------:R-:W-:Y:S01]  /*03e0*/  STG.E.64 desc[UR4][R2.64], R8 ;  /* 0x0000000802007986 */ /* 0x000fe2000c101b04 */
[----:B------:R-:W-:Y:S05]  /*03f0*/  EXIT ;  /* 0x000000000000794d */ /* 0x000fea0003800000 */
.L_x_0:
[----:B------:R-:W-:-:S00]  /*0400*/  BRA `(.L_x_0) ;  /* 0xfffffffc00fc7947 */ /* 0x000fc0000383ffff */
[----:B------:R-:W-:-:S00]  /*0410*/  NOP ;  /* 0x0000000000007918 */ /* 0x000fc00000000000 */
        /* <DEDUP_REMOVED lines=14> */
.L_x_1:


//--------------------- .nv.global.init           --------------------------
	.section	.nv.global.init,"aw",@progbits
.nv.global.init:
	.type		_$_str,@object
	.size		_$_str,(_$_str_$_2 - _$_str)
_$_str:
        /*0000*/ 	.byte	0x5f, 0x5f, 0x43, 0x55, 0x44, 0x41, 0x5f, 0x46, 0x54, 0x5a, 0x00
	.type		_$_str_$_2,@object
	.size		_$_str_$_2,(.L_1 - _$_str_$_2)
_$_str_$_2:
        /*000b*/ 	.byte	0x5f, 0x5f, 0x43, 0x55, 0x44, 0x41, 0x5f, 0x50, 0x52, 0x45, 0x43, 0x5f, 0x53, 0x51, 0x52, 0x54
        /*001b*/ 	.byte	0x00
.L_1:


//--------------------- .nv.constant0.triton_poi_fused__native_batch_norm_legit_no_training_27 --------------------------
	.section	.nv.constant0.triton_poi_fused__native_batch_norm_legit_no_training_27,"a",@progbits
	.sectionflags	@""
	.align	4
.nv.constant0.triton_poi_fused__native_batch_norm_legit_no_training_27:
	.zero		580
